//
// Generated by NVIDIA NVVM Compiler
//
// Compiler Build ID: CL-36424714
// Cuda compilation tools, release 13.0, V13.0.88
// Based on NVVM 20.0.0
//

.version 9.0
.target sm_100
.address_size 64

	// .globl	_Z27convolution_1D_basic_kernelPfS_S_ii

.visible .entry _Z27convolution_1D_basic_kernelPfS_S_ii(
	.param .u64 .ptr .align 1 _Z27convolution_1D_basic_kernelPfS_S_ii_param_0,
	.param .u64 .ptr .align 1 _Z27convolution_1D_basic_kernelPfS_S_ii_param_1,
	.param .u64 .ptr .align 1 _Z27convolution_1D_basic_kernelPfS_S_ii_param_2,
	.param .u32 _Z27convolution_1D_basic_kernelPfS_S_ii_param_3,
	.param .u32 _Z27convolution_1D_basic_kernelPfS_S_ii_param_4
)
{
	.reg .pred 	%p<56>;
	.reg .b32 	%r<43>;
	.reg .b32 	%f<96>;
	.reg .b64 	%rd<47>;

	ld.param.u64 	%rd7, [_Z27convolution_1D_basic_kernelPfS_S_ii_param_0];
	ld.param.u64 	%rd8, [_Z27convolution_1D_basic_kernelPfS_S_ii_param_1];
	ld.param.u64 	%rd6, [_Z27convolution_1D_basic_kernelPfS_S_ii_param_2];
	ld.param.u32 	%r28, [_Z27convolution_1D_basic_kernelPfS_S_ii_param_3];
	ld.param.u32 	%r29, [_Z27convolution_1D_basic_kernelPfS_S_ii_param_4];
	cvta.to.global.u64 	%rd1, %rd8;
	cvta.to.global.u64 	%rd2, %rd7;
	mov.u32 	%r30, %ctaid.x;
	mov.u32 	%r31, %ntid.x;
	mov.u32 	%r32, %tid.x;
	mad.lo.s32 	%r1, %r30, %r31, %r32;
	setp.ge.s32 	%p1, %r1, %r29;
	@%p1 bra 	$L__BB0_43;
	shr.u32 	%r33, %r28, 31;
	add.s32 	%r34, %r28, %r33;
	shr.s32 	%r35, %r34, 1;
	sub.s32 	%r2, %r1, %r35;
	setp.lt.s32 	%p2, %r28, 1;
	mov.f32 	%f75, 0f00000000;
	@%p2 bra 	$L__BB0_42;
	and.b32  	%r3, %r28, 7;
	setp.lt.u32 	%p3, %r28, 8;
	mov.f32 	%f75, 0f00000000;
	mov.b32 	%r41, 0;
	@%p3 bra 	$L__BB0_21;
	and.b32  	%r41, %r28, 2147483640;
	mov.f32 	%f75, 0f00000000;
	mov.b32 	%r39, 0;
$L__BB0_4:
	.pragma "nounroll";
	add.s32 	%r6, %r2, %r39;
	setp.lt.s32 	%p4, %r6, 0;
	setp.ge.s32 	%p5, %r6, %r29;
	mul.wide.u32 	%rd9, %r39, 4;
	add.s64 	%rd3, %rd1, %rd9;
	or.pred  	%p6, %p4, %p5;
	@%p6 bra 	$L__BB0_6;
	mul.wide.u32 	%rd10, %r6, 4;
	add.s64 	%rd11, %rd2, %rd10;
	ld.global.f32 	%f42, [%rd11];
	ld.global.f32 	%f43, [%rd3];
	fma.rn.f32 	%f75, %f42, %f43, %f75;
$L__BB0_6:
	add.s32 	%r7, %r6, 1;
	setp.lt.s32 	%p7, %r7, 0;
	setp.ge.s32 	%p8, %r7, %r29;
	or.pred  	%p9, %p7, %p8;
	@%p9 bra 	$L__BB0_8;
	mul.wide.u32 	%rd12, %r7, 4;
	add.s64 	%rd13, %rd2, %rd12;
	ld.global.f32 	%f44, [%rd13];
	ld.global.f32 	%f45, [%rd3+4];
	fma.rn.f32 	%f75, %f44, %f45, %f75;
$L__BB0_8:
	add.s32 	%r8, %r6, 2;
	setp.lt.s32 	%p10, %r8, 0;
	setp.ge.s32 	%p11, %r8, %r29;
	or.pred  	%p12, %p10, %p11;
	@%p12 bra 	$L__BB0_10;
	mul.wide.u32 	%rd14, %r8, 4;
	add.s64 	%rd15, %rd2, %rd14;
	ld.global.f32 	%f46, [%rd15];
	ld.global.f32 	%f47, [%rd3+8];
	fma.rn.f32 	%f75, %f46, %f47, %f75;
$L__BB0_10:
	add.s32 	%r9, %r6, 3;
	setp.lt.s32 	%p13, %r9, 0;
	setp.ge.s32 	%p14, %r9, %r29;
	or.pred  	%p15, %p13, %p14;
	@%p15 bra 	$L__BB0_12;
	mul.wide.u32 	%rd16, %r9, 4;
	add.s64 	%rd17, %rd2, %rd16;
	ld.global.f32 	%f48, [%rd17];
	ld.global.f32 	%f49, [%rd3+12];
	fma.rn.f32 	%f75, %f48, %f49, %f75;
$L__BB0_12:
	add.s32 	%r10, %r6, 4;
	setp.lt.s32 	%p16, %r10, 0;
	setp.ge.s32 	%p17, %r10, %r29;
	or.pred  	%p18, %p16, %p17;
	@%p18 bra 	$L__BB0_14;
	mul.wide.u32 	%rd18, %r10, 4;
	add.s64 	%rd19, %rd2, %rd18;
	ld.global.f32 	%f50, [%rd19];
	ld.global.f32 	%f51, [%rd3+16];
	fma.rn.f32 	%f75, %f50, %f51, %f75;
$L__BB0_14:
	add.s32 	%r11, %r6, 5;
	setp.lt.s32 	%p19, %r11, 0;
	setp.ge.s32 	%p20, %r11, %r29;
	or.pred  	%p21, %p19, %p20;
	@%p21 bra 	$L__BB0_16;
	mul.wide.u32 	%rd20, %r11, 4;
	add.s64 	%rd21, %rd2, %rd20;
	ld.global.f32 	%f52, [%rd21];
	ld.global.f32 	%f53, [%rd3+20];
	fma.rn.f32 	%f75, %f52, %f53, %f75;
$L__BB0_16:
	add.s32 	%r12, %r6, 6;
	setp.lt.s32 	%p22, %r12, 0;
	setp.ge.s32 	%p23, %r12, %r29;
	or.pred  	%p24, %p22, %p23;
	@%p24 bra 	$L__BB0_18;
	mul.wide.u32 	%rd22, %r12, 4;
	add.s64 	%rd23, %rd2, %rd22;
	ld.global.f32 	%f54, [%rd23];
	ld.global.f32 	%f55, [%rd3+24];
	fma.rn.f32 	%f75, %f54, %f55, %f75;
$L__BB0_18:
	add.s32 	%r13, %r6, 7;
	setp.lt.s32 	%p25, %r13, 0;
	setp.ge.s32 	%p26, %r13, %r29;
	or.pred  	%p27, %p25, %p26;
	@%p27 bra 	$L__BB0_20;
	mul.wide.u32 	%rd24, %r13, 4;
	add.s64 	%rd25, %rd2, %rd24;
	ld.global.f32 	%f56, [%rd25];
	ld.global.f32 	%f57, [%rd3+28];
	fma.rn.f32 	%f75, %f56, %f57, %f75;
$L__BB0_20:
	add.s32 	%r39, %r39, 8;
	setp.ne.s32 	%p28, %r39, %r41;
	@%p28 bra 	$L__BB0_4;
$L__BB0_21:
	setp.eq.s32 	%p29, %r3, 0;
	@%p29 bra 	$L__BB0_42;
	and.b32  	%r16, %r28, 3;
	setp.lt.u32 	%p30, %r3, 4;
	@%p30 bra 	$L__BB0_32;
	add.s32 	%r17, %r2, %r41;
	setp.lt.s32 	%p31, %r17, 0;
	setp.ge.s32 	%p32, %r17, %r29;
	mul.wide.u32 	%rd26, %r41, 4;
	add.s64 	%rd4, %rd1, %rd26;
	or.pred  	%p33, %p31, %p32;
	@%p33 bra 	$L__BB0_25;
	mul.wide.u32 	%rd27, %r17, 4;
	add.s64 	%rd28, %rd2, %rd27;
	ld.global.f32 	%f59, [%rd28];
	ld.global.f32 	%f60, [%rd4];
	fma.rn.f32 	%f75, %f59, %f60, %f75;
$L__BB0_25:
	add.s32 	%r18, %r17, 1;
	setp.lt.s32 	%p34, %r18, 0;
	setp.ge.s32 	%p35, %r18, %r29;
	or.pred  	%p36, %p34, %p35;
	@%p36 bra 	$L__BB0_27;
	mul.wide.u32 	%rd29, %r18, 4;
	add.s64 	%rd30, %rd2, %rd29;
	ld.global.f32 	%f61, [%rd30];
	ld.global.f32 	%f62, [%rd4+4];
	fma.rn.f32 	%f75, %f61, %f62, %f75;
$L__BB0_27:
	add.s32 	%r19, %r17, 2;
	setp.lt.s32 	%p37, %r19, 0;
	setp.ge.s32 	%p38, %r19, %r29;
	or.pred  	%p39, %p37, %p38;
	@%p39 bra 	$L__BB0_29;
	mul.wide.u32 	%rd31, %r19, 4;
	add.s64 	%rd32, %rd2, %rd31;
	ld.global.f32 	%f63, [%rd32];
	ld.global.f32 	%f64, [%rd4+8];
	fma.rn.f32 	%f75, %f63, %f64, %f75;
$L__BB0_29:
	add.s32 	%r20, %r17, 3;
	setp.lt.s32 	%p40, %r20, 0;
	setp.ge.s32 	%p41, %r20, %r29;
	or.pred  	%p42, %p40, %p41;
	@%p42 bra 	$L__BB0_31;
	mul.wide.u32 	%rd33, %r20, 4;
	add.s64 	%rd34, %rd2, %rd33;
	ld.global.f32 	%f65, [%rd34];
	ld.global.f32 	%f66, [%rd4+12];
	fma.rn.f32 	%f75, %f65, %f66, %f75;
$L__BB0_31:
	add.s32 	%r41, %r41, 4;
$L__BB0_32:
	setp.eq.s32 	%p43, %r16, 0;
	@%p43 bra 	$L__BB0_42;
	setp.eq.s32 	%p44, %r16, 1;
	@%p44 bra 	$L__BB0_39;
	add.s32 	%r23, %r2, %r41;
	setp.lt.s32 	%p45, %r23, 0;
	setp.ge.s32 	%p46, %r23, %r29;
	mul.wide.u32 	%rd35, %r41, 4;
	add.s64 	%rd5, %rd1, %rd35;
	or.pred  	%p47, %p45, %p46;
	@%p47 bra 	$L__BB0_36;
	mul.wide.u32 	%rd36, %r23, 4;
	add.s64 	%rd37, %rd2, %rd36;
	ld.global.f32 	%f68, [%rd37];
	ld.global.f32 	%f69, [%rd5];
	fma.rn.f32 	%f75, %f68, %f69, %f75;
$L__BB0_36:
	add.s32 	%r24, %r23, 1;
	setp.lt.s32 	%p48, %r24, 0;
	setp.ge.s32 	%p49, %r24, %r29;
	or.pred  	%p50, %p48, %p49;
	@%p50 bra 	$L__BB0_38;
	mul.wide.u32 	%rd38, %r24, 4;
	add.s64 	%rd39, %rd2, %rd38;
	ld.global.f32 	%f70, [%rd39];
	ld.global.f32 	%f71, [%rd5+4];
	fma.rn.f32 	%f75, %f70, %f71, %f75;
$L__BB0_38:
	add.s32 	%r41, %r41, 2;
$L__BB0_39:
	and.b32  	%r38, %r28, 1;
	setp.eq.b32 	%p51, %r38, 1;
	not.pred 	%p52, %p51;
	@%p52 bra 	$L__BB0_42;
	add.s32 	%r27, %r2, %r41;
	setp.lt.s32 	%p53, %r27, 0;
	setp.ge.s32 	%p54, %r27, %r29;
	or.pred  	%p55, %p53, %p54;
	@%p55 bra 	$L__BB0_42;
	mul.wide.u32 	%rd40, %r27, 4;
	add.s64 	%rd41, %rd2, %rd40;
	ld.global.f32 	%f72, [%rd41];
	mul.wide.u32 	%rd42, %r41, 4;
	add.s64 	%rd43, %rd1, %rd42;
	ld.global.f32 	%f73, [%rd43];
	fma.rn.f32 	%f75, %f72, %f73, %f75;
$L__BB0_42:
	cvta.to.global.u64 	%rd44, %rd6;
	mul.wide.s32 	%rd45, %r1, 4;
	add.s64 	%rd46, %rd44, %rd45;
	st.global.f32 	[%rd46], %f75;
$L__BB0_43:
	ret;

}


// ===== COMPILED SASS (sm_100) =====

	.target	sm_100

	.elftype	@"ET_EXEC"


//--------------------- .note.nv.tkinfo           --------------------------
	.section	.note.nv.tkinfo,"",@"SHT_NOTE"
	.sectionflags	@"SHF_NOTE_NV_TKINFO"
	.tkinfo
        /*0018*/ 	.word	0x00000002
        /*0030*/ 	.string	""
        /*0030*/ 	.string	"ptxas"
        /*0030*/ 	.string	"Cuda compilation tools, release 13.0, V13.0.88"
        /*0030*/ 	.string	"Build cuda_13.0.r13.0/compiler.36424714_0"
        /*0030*/ 	.string	"-arch sm_100 -m 64 "



//--------------------- .note.nv.cuinfo           --------------------------
	.section	.note.nv.cuinfo,"",@"SHT_NOTE"
	.sectionflags	@"SHF_NOTE_NV_CUINFO"
        /*0018*/ 	.short	0x0002
        /*001a*/ 	.short	0x0064
        /*001c*/ 	.short	0x0082
	.zero		2


//--------------------- .nv.info                  --------------------------
	.section	.nv.info,"",@"SHT_CUDA_INFO"
	.align	4


	//----- nvinfo : EIATTR_REGCOUNT
	.align		4
        /*0000*/ 	.byte	0x04, 0x2f
        /*0002*/ 	.short	(.L_1 - .L_0)
	.align		4
.L_0:
        /*0004*/ 	.word	index@(_Z27convolution_1D_basic_kernelPfS_S_ii)
        /*0008*/ 	.word	0x00000020


	//----- nvinfo : EIATTR_FRAME_SIZE
	.align		4
.L_1:
        /*000c*/ 	.byte	0x04, 0x11
        /*000e*/ 	.short	(.L_3 - .L_2)
	.align		4
.L_2:
        /*0010*/ 	.word	index@(_Z27convolution_1D_basic_kernelPfS_S_ii)
        /*0014*/ 	.word	0x00000000


	//----- nvinfo : EIATTR_MIN_STACK_SIZE
	.align		4
.L_3:
        /*0018*/ 	.byte	0x04, 0x12
        /*001a*/ 	.short	(.L_5 - .L_4)
	.align		4
.L_4:
        /*001c*/ 	.word	index@(_Z27convolution_1D_basic_kernelPfS_S_ii)
        /*0020*/ 	.word	0x00000000
.L_5:


//--------------------- .nv.compat                --------------------------
	.section	.nv.compat,"",@"SHT_CUDA_COMPAT_INFO"
	.align	4
        /*0000*/ 	.byte	0x02, 0x09, 0x00, 0x00, 0x02, 0x02, 0x01, 0x00, 0x02, 0x05, 0x05, 0x00, 0x03, 0x07, 0x01, 0x01
        /*0010*/ 	.byte	0x02, 0x03, 0x00, 0x00, 0x02, 0x06, 0x01, 0x00, 0x04, 0x0b, 0x08, 0x00, 0x09, 0x00, 0x00, 0x00
        /*0020*/ 	.byte	0x00, 0x00, 0x00, 0x00


//--------------------- .nv.info._Z27convolution_1D_basic_kernelPfS_S_ii --------------------------
	.section	.nv.info._Z27convolution_1D_basic_kernelPfS_S_ii,"",@"SHT_CUDA_INFO"
	.sectionflags	@""
	.align	4


	//----- nvinfo : EIATTR_CUDA_API_VERSION
	.align		4
        /*0000*/ 	.byte	0x04, 0x37
        /*0002*/ 	.short	(.L_7 - .L_6)
.L_6:
        /*0004*/ 	.word	0x00000082


	//----- nvinfo : EIATTR_KPARAM_INFO
	.align		4
.L_7:
        /*0008*/ 	.byte	0x04, 0x17
        /*000a*/ 	.short	(.L_9 - .L_8)
.L_8:
        /*000c*/ 	.word	0x00000000
        /*0010*/ 	.short	0x0004
        /*0012*/ 	.short	0x001c
        /*0014*/ 	.byte	0x00, 0xf0, 0x11, 0x00


	//----- nvinfo : EIATTR_KPARAM_INFO
	.align		4
.L_9:
        /*0018*/ 	.byte	0x04, 0x17
        /*001a*/ 	.short	(.L_11 - .L_10)
.L_10:
        /*001c*/ 	.word	0x00000000
        /*0020*/ 	.short	0x0003
        /*0022*/ 	.short	0x0018
        /*0024*/ 	.byte	0x00, 0xf0, 0x11, 0x00


	//----- nvinfo : EIATTR_KPARAM_INFO
	.align		4
.L_11:
        /*0028*/ 	.byte	0x04, 0x17
        /*002a*/ 	.short	(.L_13 - .L_12)
.L_12:
        /*002c*/ 	.word	0x00000000
        /*0030*/ 	.short	0x0002
        /*0032*/ 	.short	0x0010
        /*0034*/ 	.byte	0x00, 0xf5, 0x21, 0x00


	//----- nvinfo : EIATTR_KPARAM_INFO
	.align		4
.L_13:
        /*0038*/ 	.byte	0x04, 0x17
        /*003a*/ 	.short	(.L_15 - .L_14)
.L_14:
        /*003c*/ 	.word	0x00000000
        /*0040*/ 	.short	0x0001
        /*0042*/ 	.short	0x0008
        /*0044*/ 	.byte	0x00, 0xf5, 0x21, 0x00


	//----- nvinfo : EIATTR_KPARAM_INFO
	.align		4
.L_15:
        /*0048*/ 	.byte	0x04, 0x17
        /*004a*/ 	.short	(.L_17 - .L_16)
.L_16:
        /*004c*/ 	.word	0x00000000
        /*0050*/ 	.short	0x0000
        /*0052*/ 	.short	0x0000
        /*0054*/ 	.byte	0x00, 0xf5, 0x21, 0x00


	//----- nvinfo : EIATTR_SPARSE_MMA_MASK
	.align		4
.L_17:
        /*0058*/ 	.byte	0x03, 0x50
        /*005a*/ 	.short	0x0000


	//----- nvinfo : EIATTR_MAXREG_COUNT
	.align		4
        /*005c*/ 	.byte	0x03, 0x1b
        /*005e*/ 	.short	0x00ff


	//----- nvinfo : EIATTR_MERCURY_ISA_VERSION
	.align		4
        /*0060*/ 	.byte	0x03, 0x5f
        /*0062*/ 	.short	0x0101


	//----- nvinfo : EIATTR_VRC_CTA_INIT_COUNT
	.align		4
        /*0064*/ 	.byte	0x02, 0x4a
	.zero		1
	.zero		1


	//----- nvinfo : EIATTR_EXIT_INSTR_OFFSETS
	.align		4
        /*0068*/ 	.byte	0x04, 0x1c
        /*006a*/ 	.short	(.L_19 - .L_18)


	//   ....[0]....
.L_18:
        /*006c*/ 	.word	0x00000070


	//   ....[1]....
        /*0070*/ 	.word	0x00000b20


	//----- nvinfo : EIATTR_CRS_STACK_SIZE
	.align		4
.L_19:
        /*0074*/ 	.byte	0x04, 0x1e
        /*0076*/ 	.short	(.L_21 - .L_20)
.L_20:
        /*0078*/ 	.word	0x00000000


	//----- nvinfo : EIATTR_CBANK_PARAM_SIZE
	.align		4
.L_21:
        /*007c*/ 	.byte	0x03, 0x19
        /*007e*/ 	.short	0x0020


	//----- nvinfo : EIATTR_PARAM_CBANK
	.align		4
        /*0080*/ 	.byte	0x04, 0x0a
        /*0082*/ 	.short	(.L_23 - .L_22)
	.align		4
.L_22:
        /*0084*/ 	.word	index@(.nv.constant0._Z27convolution_1D_basic_kernelPfS_S_ii)
        /*0088*/ 	.short	0x0380
        /*008a*/ 	.short	0x0020


	//----- nvinfo : EIATTR_SW_WAR
	.align		4
.L_23:
        /*008c*/ 	.byte	0x04, 0x36
        /*008e*/ 	.short	(.L_25 - .L_24)
.L_24:
        /*0090*/ 	.word	0x00000008
.L_25:


//--------------------- .nv.callgraph             --------------------------
	.section	.nv.callgraph,"",@"SHT_CUDA_CALLGRAPH"
	.align	4
	.sectionentsize	8
	.align		4
        /*0000*/ 	.word	0x00000000
	.align		4
        /*0004*/ 	.word	0xffffffff
	.align		4
        /*0008*/ 	.word	0x00000000
	.align		4
        /*000c*/ 	.word	0xfffffffe
	.align		4
        /*0010*/ 	.word	0x00000000
	.align		4
        /*0014*/ 	.word	0xfffffffd
	.align		4
        /*0018*/ 	.word	0x00000000
	.align		4
        /*001c*/ 	.word	0xfffffffc


//--------------------- .text._Z27convolution_1D_basic_kernelPfS_S_ii --------------------------
	.section	.text._Z27convolution_1D_basic_kernelPfS_S_ii,"ax",@progbits
	.align	128
        .global         _Z27convolution_1D_basic_kernelPfS_S_ii
        .type           _Z27convolution_1D_basic_kernelPfS_S_ii,@function
        .size           _Z27convolution_1D_basic_kernelPfS_S_ii,(.L_x_7 - _Z27convolution_1D_basic_kernelPfS_S_ii)
        .other          _Z27convolution_1D_basic_kernelPfS_S_ii,@"STO_CUDA_ENTRY STV_DEFAULT"
_Z27convolution_1D_basic_kernelPfS_S_ii:
.text._Z27convolution_1D_basic_kernelPfS_S_ii:
[----:B------:R-:W-:Y:S01]  /*0000*/  LDC R1, c[0x0][0x37c] ;  /* 0x0000df00ff017b82 */ /* 0x000fe20000000800 */
[----:B------:R-:W0:Y:S07]  /*0010*/  S2R R3, SR_TID.X ;  /* 0x0000000000037919 */ /* 0x000e2e0000002100 */
[----:B------:R-:W0:Y:S01]  /*0020*/  S2UR UR4, SR_CTAID.X ;  /* 0x00000000000479c3 */ /* 0x000e220000002500 */
[----:B------:R-:W1:Y:S07]  /*0030*/  LDCU UR5, c[0x0][0x39c] ;  /* 0x00007380ff0577ac */ /* 0x000e6e0008000800 */
[----:B------:R-:W0:Y:S02]  /*0040*/  LDC R2, c[0x0][0x360] ;  /* 0x0000d800ff027b82 */ /* 0x000e240000000800 */
[----:B0-----:R-:W-:-:S05]  /*0050*/  IMAD R2, R2, UR4, R3 ;  /* 0x0000000402027c24 */ /* 0x001fca000f8e0203 */
[----:B-1----:R-:W-:-:S13]  /*0060*/  ISETP.GE.AND P0, PT, R2, UR5, PT ;  /* 0x0000000502007c0c */ /* 0x002fda000bf06270 */
[----:B------:R-:W-:Y:S05]  /*0070*/  @P0 EXIT ;  /* 0x000000000000094d */ /* 0x000fea0003800000 */
[----:B------:R-:W0:Y:S01]  /*0080*/  LDCU UR6, c[0x0][0x398] ;  /* 0x00007300ff0677ac */ /* 0x000e220008000800 */
[----:B------:R-:W-:Y:S01]  /*0090*/  HFMA2 R0, -RZ, RZ, 0, 0 ;  /* 0x00000000ff007431 */ /* 0x000fe200000001ff */
[----:B------:R-:W1:Y:S01]  /*00a0*/  LDCU.64 UR8, c[0x0][0x358] ;  /* 0x00006b00ff0877ac */ /* 0x000e620008000a00 */
[----:B0-----:R-:W-:-:S09]  /*00b0*/  UISETP.GE.AND UP0, UPT, UR6, 0x1, UPT ;  /* 0x000000010600788c */ /* 0x001fd2000bf06270 */
[----:B-1----:R-:W-:Y:S05]  /*00c0*/  BRA.U !UP0, `(.L_x_0) ;  /* 0x0000000908887547 */ /* 0x002fea000b800000 */
[----:B------:R-:W-:Y:S01]  /*00d0*/  UISETP.GE.U32.AND UP0, UPT, UR6, 0x8, UPT ;  /* 0x000000080600788c */ /* 0x000fe2000bf06070 */
[----:B------:R-:W-:Y:S01]  /*00e0*/  IMAD.MOV.U32 R0, RZ, RZ, RZ ;  /* 0x000000ffff007224 */ /* 0x000fe200078e00ff */
[----:B------:R-:W-:Y:S01]  /*00f0*/  ULEA.HI UR4, UR6, UR6, URZ, 0x1 ;  /* 0x0000000606047291 */ /* 0x000fe2000f8f08ff */
[----:B------:R-:W-:Y:S01]  /*0100*/  MOV R3, RZ ;  /* 0x000000ff00037202 */ /* 0x000fe20000000f00 */
[----:B------:R-:W-:Y:S02]  /*0110*/  ULOP3.LUT UR7, UR6, 0x7, URZ, 0xc0, !UPT ;  /* 0x0000000706077892 */ /* 0x000fe4000f8ec0ff */
[----:B------:R-:W-:Y:S02]  /*0120*/  USHF.R.S32.HI UR4, URZ, 0x1, UR4 ;  /* 0x00000001ff047899 */ /* 0x000fe40008011404 */
[----:B------:R-:W-:-:S04]  /*0130*/  UISETP.NE.AND UP1, UPT, UR7, URZ, UPT ;  /* 0x000000ff0700728c */ /* 0x000fc8000bf25270 */
[----:B------:R-:W-:Y:S01]  /*0140*/  VIADD R4, R2, -UR4 ;  /* 0x8000000402047c36 */ /* 0x000fe20008000000 */
[----:B------:R-:W-:Y:S06]  /*0150*/  BRA.U !UP0, `(.L_x_1) ;  /* 0x0000000508287547 */ /* 0x000fec000b800000 */
[----:B------:R-:W0:Y:S01]  /*0160*/  LDC.64 R8, c[0x0][0x388] ;  /* 0x0000e200ff087b82 */ /* 0x000e220000000a00 */
[----:B------:R-:W-:Y:S01]  /*0170*/  ULOP3.LUT UR4, UR6, 0x7ffffff8, URZ, 0xc0, !UPT ;  /* 0x7ffffff806047892 */ /* 0x000fe2000f8ec0ff */
[----:B------:R-:W-:Y:S01]  /*0180*/  MOV R0, RZ ;  /* 0x000000ff00007202 */ /* 0x000fe20000000f00 */
[----:B------:R-:W-:Y:S01]  /*0190*/  IMAD.MOV.U32 R5, RZ, RZ, RZ ;  /* 0x000000ffff057224 */ /* 0x000fe200078e00ff */
[----:B------:R-:W1:Y:S03]  /*01a0*/  LDCU UR5, c[0x0][0x39c] ;  /* 0x00007380ff0577ac */ /* 0x000e660008000800 */
[----:B------:R-:W-:-:S07]  /*01b0*/  MOV R3, UR4 ;  /* 0x0000000400037c02 */ /* 0x000fce0008000f00 */
.L_x_2:
[----:B------:R-:W-:Y:S02]  /*01c0*/  IMAD.IADD R27, R4, 0x1, R5 ;  /* 0x00000001041b7824 */ /* 0x000fe400078e0205 */
[----:B0-----:R-:W-:-:S03]  /*01d0*/  IMAD.WIDE.U32 R14, R5, 0x4, R8 ;  /* 0x00000004050e7825 */ /* 0x001fc600078e0008 */
[----:B-1----:R-:W-:-:S04]  /*01e0*/  ISETP.GE.AND P6, PT, R27, UR5, PT ;  /* 0x000000051b007c0c */ /* 0x002fc8000bfc6270 */
[----:B------:R-:W-:-:S13]  /*01f0*/  ISETP.LT.OR P6, PT, R27, RZ, P6 ;  /* 0x000000ff1b00720c */ /* 0x000fda00037c1670 */
[----:B------:R-:W0:Y:S01]  /*0200*/  @!P6 LDC.64 R6, c[0x0][0x380] ;  /* 0x0000e000ff06eb82 */ /* 0x000e220000000a00 */
[----:B------:R-:W2:Y:S01]  /*0210*/  @!P6 LDG.E R10, desc[UR8][R14.64] ;  /* 0x000000080e0ae981 */ /* 0x000ea2000c1e1900 */
[----:B0-----:R-:W-:-:S05]  /*0220*/  @!P6 IMAD.WIDE.U32 R6, R27, 0x4, R6 ;  /* 0x000000041b06e825 */ /* 0x001fca00078e0006 */
[----:B------:R0:W2:Y:S01]  /*0230*/  @!P6 LDG.E R11, desc[UR8][R6.64] ;  /* 0x00000008060be981 */ /* 0x0000a2000c1e1900 */
[C---:B------:R-:W-:Y:S01]  /*0240*/  VIADD R17, R27.reuse, 0x2 ;  /* 0x000000021b117836 */ /* 0x040fe20000000000 */
[----:B------:R-:W-:-:S04]  /*0250*/  IADD3 R16, PT, PT, R27, 0x1, RZ ;  /* 0x000000011b107810 */ /* 0x000fc80007ffe0ff */
[C---:B------:R-:W-:Y:S02]  /*0260*/  ISETP.GE.AND P5, PT, R16.reuse, UR5, PT ;  /* 0x0000000510007c0c */ /* 0x040fe4000bfa6270 */
[C---:B------:R-:W-:Y:S02]  /*0270*/  ISETP.GE.AND P4, PT, R17.reuse, UR5, PT ;  /* 0x0000000511007c0c */ /* 0x040fe4000bf86270 */
[----:B------:R-:W-:Y:S02]  /*0280*/  ISETP.LT.OR P5, PT, R16, RZ, P5 ;  /* 0x000000ff1000720c */ /* 0x000fe40002fa1670 */
[----:B------:R-:W-:Y:S01]  /*0290*/  ISETP.LT.OR P4, PT, R17, RZ, P4 ;  /* 0x000000ff1100720c */ /* 0x000fe20002781670 */
[C---:B0-----:R-:W-:Y:S01]  /*02a0*/  VIADD R6, R27.reuse, 0x4 ;  /* 0x000000041b067836 */ /* 0x041fe20000000000 */
[C---:B------:R-:W-:Y:S02]  /*02b0*/  IADD3 R23, PT, PT, R27.reuse, 0x3, RZ ;  /* 0x000000031b177810 */ /* 0x040fe40007ffe0ff */
[----:B------:R-:W-:-:S02]  /*02c0*/  IADD3 R7, PT, PT, R27, 0x5, RZ ;  /* 0x000000051b077810 */ /* 0x000fc40007ffe0ff */
[C---:B------:R-:W-:Y:S02]  /*02d0*/  ISETP.GE.AND P3, PT, R23.reuse, UR5, PT ;  /* 0x0000000517007c0c */ /* 0x040fe4000bf66270 */
[C---:B------:R-:W-:Y:S02]  /*02e0*/  ISETP.GE.AND P2, PT, R6.reuse, UR5, PT ;  /* 0x0000000506007c0c */ /* 0x040fe4000bf46270 */
[----:B------:R-:W-:Y:S01]  /*02f0*/  ISETP.LT.OR P3, PT, R23, RZ, P3 ;  /* 0x000000ff1700720c */ /* 0x000fe20001f61670 */
[----:B------:R-:W0:Y:S01]  /*0300*/  @!P5 LDC.64 R28, c[0x0][0x380] ;  /* 0x0000e000ff1cdb82 */ /* 0x000e220000000a00 */
[----:B------:R-:W-:Y:S01]  /*0310*/  ISETP.GE.AND P1, PT, R7, UR5, PT ;  /* 0x0000000507007c0c */ /* 0x000fe2000bf26270 */
[----:B------:R-:W-:Y:S01]  /*0320*/  VIADD R25, R27, 0x6 ;  /* 0x000000061b197836 */ /* 0x000fe20000000000 */
[----:B------:R-:W-:Y:S01]  /*0330*/  ISETP.LT.OR P2, PT, R6, RZ, P2 ;  /* 0x000000ff0600720c */ /* 0x000fe20001741670 */
[----:B------:R-:W3:Y:S04]  /*0340*/  @!P5 LDG.E R24, desc[UR8][R14.64+0x4] ;  /* 0x000004080e18d981 */ /* 0x000ee8000c1e1900 */
[----:B------:R-:W1:Y:S01]  /*0350*/  @!P4 LDC.64 R20, c[0x0][0x380] ;  /* 0x0000e000ff14cb82 */ /* 0x000e620000000a00 */
[----:B------:R-:W-:-:S02]  /*0360*/  ISETP.LT.OR P1, PT, R7, RZ, P1 ;  /* 0x000000ff0700720c */ /* 0x000fc40000f21670 */
[----:B------:R-:W-:-:S04]  /*0370*/  ISETP.GE.AND P0, PT, R25, UR5, PT ;  /* 0x0000000519007c0c */ /* 0x000fc8000bf06270 */
[----:B------:R-:W-:Y:S01]  /*0380*/  ISETP.LT.OR P0, PT, R25, RZ, P0 ;  /* 0x000000ff1900720c */ /* 0x000fe20000701670 */
[----:B------:R-:W4:Y:S01]  /*0390*/  @!P3 LDC.64 R18, c[0x0][0x380] ;  /* 0x0000e000ff12bb82 */ /* 0x000f220000000a00 */
[----:B------:R-:W-:Y:S01]  /*03a0*/  IADD3 R27, PT, PT, R27, 0x7, RZ ;  /* 0x000000071b1b7810 */ /* 0x000fe20007ffe0ff */
[----:B------:R-:W5:Y:S06]  /*03b0*/  @!P2 LDG.E R26, desc[UR8][R14.64+0x10] ;  /* 0x000010080e1aa981 */ /* 0x000f6c000c1e1900 */
[----:B------:R-:W4:Y:S01]  /*03c0*/  @!P2 LDC.64 R12, c[0x0][0x380] ;  /* 0x0000e000ff0cab82 */ /* 0x000f220000000a00 */
[----:B0-----:R-:W-:-:S06]  /*03d0*/  @!P5 IMAD.WIDE.U32 R28, R16, 0x4, R28 ;  /* 0x00000004101cd825 */ /* 0x001fcc00078e001c */
[----:B------:R-:W3:Y:S01]  /*03e0*/  @!P5 LDG.E R29, desc[UR8][R28.64] ;  /* 0x000000081c1dd981 */ /* 0x000ee2000c1e1900 */
[----:B-1----:R-:W-:Y:S02]  /*03f0*/  @!P4 IMAD.WIDE.U32 R20, R17, 0x4, R20 ;  /* 0x000000041114c825 */ /* 0x002fe400078e0014 */
[----:B------:R-:W0:Y:S04]  /*0400*/  @!P0 LDC.64 R16, c[0x0][0x380] ;  /* 0x0000e000ff108b82 */ /* 0x000e280000000a00 */
[----:B------:R-:W5:Y:S01]  /*0410*/  @!P4 LDG.E R21, desc[UR8][R20.64] ;  /* 0x000000081415c981 */ /* 0x000f62000c1e1900 */
[----:B----4-:R-:W-:-:S06]  /*0420*/  @!P3 IMAD.WIDE.U32 R18, R23, 0x4, R18 ;  /* 0x000000041712b825 */ /* 0x010fcc00078e0012 */
[----:B------:R-:W4:Y:S01]  /*0430*/  @!P3 LDG.E R19, desc[UR8][R18.64] ;  /* 0x000000081213b981 */ /* 0x000f22000c1e1900 */
[----:B------:R-:W-:-:S03]  /*0440*/  @!P2 IMAD.WIDE.U32 R12, R6, 0x4, R12 ;  /* 0x00000004060ca825 */ /* 0x000fc600078e000c */
[----:B------:R-:W5:Y:S04]  /*0450*/  @!P4 LDG.E R6, desc[UR8][R14.64+0x8] ;  /* 0x000008080e06c981 */ /* 0x000f68000c1e1900 */
[----:B------:R-:W4:Y:S01]  /*0460*/  @!P2 LDG.E R13, desc[UR8][R12.64] ;  /* 0x000000080c0da981 */ /* 0x000f22000c1e1900 */
[----:B0-----:R-:W-:-:S03]  /*0470*/  @!P0 IMAD.WIDE.U32 R16, R25, 0x4, R16 ;  /* 0x0000000419108825 */ /* 0x001fc600078e0010 */
[----:B------:R-:W4:Y:S04]  /*0480*/  @!P0 LDG.E R18, desc[UR8][R14.64+0x18] ;  /* 0x000018080e128981 */ /* 0x000f28000c1e1900 */
[----:B------:R-:W4:Y:S04]  /*0490*/  @!P1 LDG.E R25, desc[UR8][R14.64+0x14] ;  /* 0x000014080e199981 */ /* 0x000f28000c1e1900 */
[----:B------:R-:W4:Y:S01]  /*04a0*/  @!P0 LDG.E R17, desc[UR8][R16.64] ;  /* 0x0000000810118981 */ /* 0x000f22000c1e1900 */
[----:B--2---:R-:W-:Y:S02]  /*04b0*/  @!P6 FFMA R0, R11, R10, R0 ;  /* 0x0000000a0b00e223 */ /* 0x004fe40000000000 */
[----:B------:R-:W0:Y:S01]  /*04c0*/  @!P1 LDC.64 R10, c[0x0][0x380] ;  /* 0x0000e000ff0a9b82 */ /* 0x000e220000000a00 */
[----:B------:R-:W-:-:S04]  /*04d0*/  ISETP.GE.AND P6, PT, R27, UR5, PT ;  /* 0x000000051b007c0c */ /* 0x000fc8000bfc6270 */
[----:B------:R-:W-:-:S13]  /*04e0*/  ISETP.LT.OR P6, PT, R27, RZ, P6 ;  /* 0x000000ff1b00720c */ /* 0x000fda00037c1670 */
[----:B------:R-:W1:Y:S01]  /*04f0*/  @!P6 LDC.64 R22, c[0x0][0x380] ;  /* 0x0000e000ff16eb82 */ /* 0x000e620000000a00 */
[----:B------:R-:W2:Y:S01]  /*0500*/  @!P6 LDG.E R20, desc[UR8][R14.64+0x1c] ;  /* 0x00001c080e14e981 */ /* 0x000ea2000c1e1900 */
[----:B0-----:R-:W-:-:S03]  /*0510*/  @!P1 IMAD.WIDE.U32 R10, R7, 0x4, R10 ;  /* 0x00000004070a9825 */ /* 0x001fc600078e000a */
[----:B------:R-:W4:Y:S04]  /*0520*/  @!P3 LDG.E R7, desc[UR8][R14.64+0xc] ;  /* 0x00000c080e07b981 */ /* 0x000f28000c1e1900 */
[----:B------:R-:W2:Y:S01]  /*0530*/  @!P1 LDG.E R11, desc[UR8][R10.64] ;  /* 0x000000080a0b9981 */ /* 0x000ea2000c1e1900 */
[----:B-1----:R-:W-:-:S06]  /*0540*/  @!P6 IMAD.WIDE.U32 R22, R27, 0x4, R22 ;  /* 0x000000041b16e825 */ /* 0x002fcc00078e0016 */
[----:B------:R-:W2:Y:S01]  /*0550*/  @!P6 LDG.E R23, desc[UR8][R22.64] ;  /* 0x000000081617e981 */ /* 0x000ea2000c1e1900 */
[----:B---3--:R-:W-:Y:S01]  /*0560*/  @!P5 FFMA R0, R29, R24, R0 ;  /* 0x000000181d00d223 */ /* 0x008fe20000000000 */
[----:B------:R-:W-:-:S03]  /*0570*/  IADD3 R5, PT, PT, R5, 0x8, RZ ;  /* 0x0000000805057810 */ /* 0x000fc60007ffe0ff */
[----:B-----5:R-:W-:-:S04]  /*0580*/  @!P4 FFMA R0, R21, R6, R0 ;  /* 0x000000061500c223 */ /* 0x020fc80000000000 */
[----:B----4-:R-:W-:-:S04]  /*0590*/  @!P3 FFMA R0, R19, R7, R0 ;  /* 0x000000071300b223 */ /* 0x010fc80000000000 */
[----:B------:R-:W-:-:S04]  /*05a0*/  @!P2 FFMA R0, R13, R26, R0 ;  /* 0x0000001a0d00a223 */ /* 0x000fc80000000000 */
[----:B--2---:R-:W-:Y:S01]  /*05b0*/  @!P1 FFMA R0, R11, R25, R0 ;  /* 0x000000190b009223 */ /* 0x004fe20000000000 */
[----:B------:R-:W-:-:S03]  /*05c0*/  ISETP.NE.AND P1, PT, R5, R3, PT ;  /* 0x000000030500720c */ /* 0x000fc60003f25270 */
[----:B------:R-:W-:-:S04]  /*05d0*/  @!P0 FFMA R0, R17, R18, R0 ;  /* 0x0000001211008223 */ /* 0x000fc80000000000 */
[----:B------:R-:W-:-:S06]  /*05e0*/  @!P6 FFMA R0, R23, R20, R0 ;  /* 0x000000141700e223 */ /* 0x000fcc0000000000 */
[----:B------:R-:W-:Y:S05]  /*05f0*/  @P1 BRA `(.L_x_2) ;  /* 0xfffffff800f01947 */ /* 0x000fea000383ffff */
.L_x_1:
[----:B------:R-:W-:Y:S05]  /*0600*/  BRA.U !UP1, `(.L_x_0) ;  /* 0x0000000509387547 */ /* 0x000fea000b800000 */
[----:B------:R-:W0:Y:S01]  /*0610*/  LDCU UR4, c[0x0][0x398] ;  /* 0x00007300ff0477ac */ /* 0x000e220008000800 */
[----:B------:R-:W-:Y:S02]  /*0620*/  UISETP.GE.U32.AND UP0, UPT, UR7, 0x4, UPT ;  /* 0x000000040700788c */ /* 0x000fe4000bf06070 */
[----:B0-----:R-:W-:-:S04]  /*0630*/  ULOP3.LUT UR6, UR4, 0x3, URZ, 0xc0, !UPT ;  /* 0x0000000304067892 */ /* 0x001fc8000f8ec0ff */
[----:B------:R-:W-:-:S03]  /*0640*/  UISETP.NE.AND UP1, UPT, UR6, URZ, UPT ;  /* 0x000000ff0600728c */ /* 0x000fc6000bf25270 */
[----:B------:R-:W-:Y:S08]  /*0650*/  BRA.U !UP0, `(.L_x_3) ;  /* 0x00000001088c7547 */ /* 0x000ff0000b800000 */
[----:B------:R-:W-:Y:S01]  /*0660*/  IMAD.IADD R17, R4, 0x1, R3 ;  /* 0x0000000104117824 */ /* 0x000fe200078e0203 */
[----:B------:R-:W0:Y:S03]  /*0670*/  LDC.64 R8, c[0x0][0x388] ;  /* 0x0000e200ff087b82 */ /* 0x000e260000000a00 */
[C---:B------:R-:W-:Y:S01]  /*0680*/  VIADD R5, R17.reuse, 0x3 ;  /* 0x0000000311057836 */ /* 0x040fe20000000000 */
[C---:B------:R-:W-:Y:S02]  /*0690*/  ISETP.GE.AND P0, PT, R17.reuse, UR5, PT ;  /* 0x0000000511007c0c */ /* 0x040fe4000bf06270 */
[C---:B------:R-:W-:Y:S02]  /*06a0*/  IADD3 R19, PT, PT, R17.reuse, 0x1, RZ ;  /* 0x0000000111137810 */ /* 0x040fe40007ffe0ff */
[C---:B------:R-:W-:Y:S02]  /*06b0*/  IADD3 R21, PT, PT, R17.reuse, 0x2, RZ ;  /* 0x0000000211157810 */ /* 0x040fe40007ffe0ff */
[----:B------:R-:W-:-:S02]  /*06c0*/  ISETP.LT.OR P0, PT, R17, RZ, P0 ;  /* 0x000000ff1100720c */ /* 0x000fc40000701670 */
[----:B------:R-:W-:Y:S02]  /*06d0*/  ISETP.GE.AND P1, PT, R19, UR5, PT ;  /* 0x0000000513007c0c */ /* 0x000fe4000bf26270 */
[----:B------:R-:W-:Y:S02]  /*06e0*/  ISETP.GE.AND P2, PT, R21, UR5, PT ;  /* 0x0000000515007c0c */ /* 0x000fe4000bf46270 */
[----:B------:R-:W-:Y:S02]  /*06f0*/  ISETP.LT.OR P1, PT, R19, RZ, P1 ;  /* 0x000000ff1300720c */ /* 0x000fe40000f21670 */
[----:B------:R-:W-:Y:S02]  /*0700*/  ISETP.LT.OR P2, PT, R21, RZ, P2 ;  /* 0x000000ff1500720c */ /* 0x000fe40001741670 */
[----:B------:R-:W-:-:S03]  /*0710*/  ISETP.GE.AND P3, PT, R5, UR5, PT ;  /* 0x0000000505007c0c */ /* 0x000fc6000bf66270 */
[----:B------:R-:W1:Y:S01]  /*0720*/  @!P0 LDC.64 R14, c[0x0][0x380] ;  /* 0x0000e000ff0e8b82 */ /* 0x000e620000000a00 */
[----:B------:R-:W-:Y:S01]  /*0730*/  ISETP.LT.OR P3, PT, R5, RZ, P3 ;  /* 0x000000ff0500720c */ /* 0x000fe20001f61670 */
[----:B0-----:R-:W-:-:S05]  /*0740*/  IMAD.WIDE.U32 R8, R3, 0x4, R8 ;  /* 0x0000000403087825 */ /* 0x001fca00078e0008 */
[----:B------:R-:W2:Y:S01]  /*0750*/  @!P0 LDG.E R16, desc[UR8][R8.64] ;  /* 0x0000000808108981 */ /* 0x000ea2000c1e1900 */
[----:B------:R-:W0:Y:S06]  /*0760*/  @!P1 LDC.64 R12, c[0x0][0x380] ;  /* 0x0000e000ff0c9b82 */ /* 0x000e2c0000000a00 */
[----:B------:R-:W3:Y:S02]  /*0770*/  @!P3 LDG.E R18, desc[UR8][R8.64+0xc] ;  /* 0x00000c080812b981 */ /* 0x000ee4000c1e1900 */
[----:B------:R-:W4:Y:S08]  /*0780*/  @!P2 LDC.64 R10, c[0x0][0x380] ;  /* 0x0000e000ff0aab82 */ /* 0x000f300000000a00 */
[----:B------:R-:W5:Y:S01]  /*0790*/  @!P3 LDC.64 R6, c[0x0][0x380] ;  /* 0x0000e000ff06bb82 */ /* 0x000f620000000a00 */
[----:B-1----:R-:W-:-:S02]  /*07a0*/  @!P0 IMAD.WIDE.U32 R14, R17, 0x4, R14 ;  /* 0x00000004110e8825 */ /* 0x002fc400078e000e */
[----:B------:R-:W3:Y:S04]  /*07b0*/  @!P1 LDG.E R17, desc[UR8][R8.64+0x4] ;  /* 0x0000040808119981 */ /* 0x000ee8000c1e1900 */
[----:B------:R-:W2:Y:S01]  /*07c0*/  @!P0 LDG.E R15, desc[UR8][R14.64] ;  /* 0x000000080e0f8981 */ /* 0x000ea2000c1e1900 */
[----:B0-----:R-:W-:-:S06]  /*07d0*/  @!P1 IMAD.WIDE.U32 R12, R19, 0x4, R12 ;  /* 0x00000004130c9825 */ /* 0x001fcc00078e000c */
[----:B------:R-:W3:Y:S01]  /*07e0*/  @!P1 LDG.E R13, desc[UR8][R12.64] ;  /* 0x000000080c0d9981 */ /* 0x000ee2000c1e1900 */
[----:B----4-:R-:W-:-:S06]  /*07f0*/  @!P2 IMAD.WIDE.U32 R10, R21, 0x4, R10 ;  /* 0x00000004150aa825 */ /* 0x010fcc00078e000a */
[----:B------:R-:W4:Y:S01]  /*0800*/  @!P2 LDG.E R11, desc[UR8][R10.64] ;  /* 0x000000080a0ba981 */ /* 0x000f22000c1e1900 */
[----:B-----5:R-:W-:-:S03]  /*0810*/  @!P3 IMAD.WIDE.U32 R6, R5, 0x4, R6 ;  /* 0x000000040506b825 */ /* 0x020fc600078e0006 */
[----:B------:R-:W4:Y:S04]  /*0820*/  @!P2 LDG.E R5, desc[UR8][R8.64+0x8] ;  /* 0x000008080805a981 */ /* 0x000f28000c1e1900 */
[----:B------:R-:W5:Y:S01]  /*0830*/  @!P3 LDG.E R7, desc[UR8][R6.64] ;  /* 0x000000080607b981 */ /* 0x000f62000c1e1900 */
[----:B------:R-:W-:Y:S01]  /*0840*/  IADD3 R3, PT, PT, R3, 0x4, RZ ;  /* 0x0000000403037810 */ /* 0x000fe20007ffe0ff */
[----:B--2---:R-:W-:-:S04]  /*0850*/  @!P0 FFMA R0, R15, R16, R0 ;  /* 0x000000100f008223 */ /* 0x004fc80000000000 */
[----:B---3--:R-:W-:-:S04]  /*0860*/  @!P1 FFMA R0, R13, R17, R0 ;  /* 0x000000110d009223 */ /* 0x008fc80000000000 */
[----:B----4-:R-:W-:-:S04]  /*0870*/  @!P2 FFMA R0, R11, R5, R0 ;  /* 0x000000050b00a223 */ /* 0x010fc80000000000 */
[----:B-----5:R-:W-:-:S07]  /*0880*/  @!P3 FFMA R0, R7, R18, R0 ;  /* 0x000000120700b223 */ /* 0x020fce0000000000 */
.L_x_3:
[----:B------:R-:W-:Y:S05]  /*0890*/  BRA.U !UP1, `(.L_x_0) ;  /* 0x0000000109947547 */ /* 0x000fea000b800000 */
[----:B------:R-:W-:Y:S02]  /*08a0*/  UISETP.NE.AND UP0, UPT, UR6, 0x1, UPT ;  /* 0x000000010600788c */ /* 0x000fe4000bf05270 */
[----:B------:R-:W-:-:S04]  /*08b0*/  ULOP3.LUT UR4, UR4, 0x1, URZ, 0xc0, !UPT ;  /* 0x0000000104047892 */ /* 0x000fc8000f8ec0ff */
[----:B------:R-:W-:-:S03]  /*08c0*/  UISETP.NE.U32.AND UP1, UPT, UR4, 0x1, UPT ;  /* 0x000000010400788c */ /* 0x000fc6000bf25070 */
[----:B------:R-:W-:Y:S08]  /*08d0*/  BRA.U !UP0, `(.L_x_4) ;  /* 0x00000001084c7547 */ /* 0x000ff0000b800000 */
[----:B------:R-:W-:Y:S01]  /*08e0*/  IADD3 R5, PT, PT, R4, R3, RZ ;  /* 0x0000000304057210 */ /* 0x000fe20007ffe0ff */
[----:B------:R-:W0:Y:S03]  /*08f0*/  LDC.64 R6, c[0x0][0x388] ;  /* 0x0000e200ff067b82 */ /* 0x000e260000000a00 */
[C---:B------:R-:W-:Y:S01]  /*0900*/  ISETP.GE.AND P0, PT, R5.reuse, UR5, PT ;  /* 0x0000000505007c0c */ /* 0x040fe2000bf06270 */
[----:B------:R-:W-:-:S03]  /*0910*/  VIADD R15, R5, 0x1 ;  /* 0x00000001050f7836 */ /* 0x000fc60000000000 */
[----:B------:R-:W-:Y:S02]  /*0920*/  ISETP.LT.OR P0, PT, R5, RZ, P0 ;  /* 0x000000ff0500720c */ /* 0x000fe40000701670 */
[----:B------:R-:W-:-:S04]  /*0930*/  ISETP.GE.AND P1, PT, R15, UR5, PT ;  /* 0x000000050f007c0c */ /* 0x000fc8000bf26270 */
[----:B------:R-:W-:-:S07]  /*0940*/  ISETP.LT.OR P1, PT, R15, RZ, P1 ;  /* 0x000000ff0f00720c */ /* 0x000fce0000f21670 */
[----:B------:R-:W1:Y:S01]  /*0950*/  @!P0 LDC.64 R8, c[0x0][0x380] ;  /* 0x0000e000ff088b82 */ /* 0x000e620000000a00 */
[----:B0-----:R-:W-:-:S07]  /*0960*/  IMAD.WIDE.U32 R10, R3, 0x4, R6 ;  /* 0x00000004030a7825 */ /* 0x001fce00078e0006 */
[----:B------:R-:W0:Y:S01]  /*0970*/  @!P1 LDC.64 R12, c[0x0][0x380] ;  /* 0x0000e000ff0c9b82 */ /* 0x000e220000000a00 */
[----:B-1----:R-:W-:Y:S02]  /*0980*/  @!P0 IMAD.WIDE.U32 R6, R5, 0x4, R8 ;  /* 0x0000000405068825 */ /* 0x002fe400078e0008 */
[----:B------:R-:W2:Y:S04]  /*0990*/  @!P0 LDG.E R5, desc[UR8][R10.64] ;  /* 0x000000080a058981 */ /* 0x000ea8000c1e1900 */
[----:B------:R-:W2:Y:S01]  /*09a0*/  @!P0 LDG.E R7, desc[UR8][R6.64] ;  /* 0x0000000806078981 */ /* 0x000ea2000c1e1900 */
[----:B0-----:R-:W-:-:S03]  /*09b0*/  @!P1 IMAD.WIDE.U32 R8, R15, 0x4, R12 ;  /* 0x000000040f089825 */ /* 0x001fc600078e000c */
[----:B------:R-:W3:Y:S04]  /*09c0*/  @!P1 LDG.E R12, desc[UR8][R10.64+0x4] ;  /* 0x000004080a0c9981 */ /* 0x000ee8000c1e1900 */
[----:B------:R-:W3:Y:S01]  /*09d0*/  @!P1 LDG.E R9, desc[UR8][R8.64] ;  /* 0x0000000808099981 */ /* 0x000ee2000c1e1900 */
[----:B------:R-:W-:Y:S01]  /*09e0*/  IADD3 R3, PT, PT, R3, 0x2, RZ ;  /* 0x0000000203037810 */ /* 0x000fe20007ffe0ff */
[----:B--2---:R-:W-:-:S04]  /*09f0*/  @!P0 FFMA R0, R7, R5, R0 ;  /* 0x0000000507008223 */ /* 0x004fc80000000000 */
[----:B---3--:R-:W-:-:S07]  /*0a00*/  @!P1 FFMA R0, R9, R12, R0 ;  /* 0x0000000c09009223 */ /* 0x008fce0000000000 */
.L_x_4:
[----:B------:R-:W-:Y:S05]  /*0a10*/  BRA.U UP1, `(.L_x_0) ;  /* 0x0000000101347547 */ /* 0x000fea000b800000 */
[----:B------:R-:W-:Y:S01]  /*0a20*/  IADD3 R9, PT, PT, R4, R3, RZ ;  /* 0x0000000304097210 */ /* 0x000fe20007ffe0ff */
[----:B------:R-:W-:Y:S03]  /*0a30*/  BSSY.RECONVERGENT B0, `(.L_x_0) ;  /* 0x000000b000007945 */ /* 0x000fe60003800200 */
[----:B------:R-:W-:-:S04]  /*0a40*/  ISETP.GE.AND P0, PT, R9, UR5, PT ;  /* 0x0000000509007c0c */ /* 0x000fc8000bf06270 */
[----:B------:R-:W-:-:S13]  /*0a50*/  ISETP.LT.OR P0, PT, R9, RZ, P0 ;  /* 0x000000ff0900720c */ /* 0x000fda0000701670 */
[----:B------:R-:W-:Y:S05]  /*0a60*/  @P0 BRA `(.L_x_5) ;  /* 0x00000000001c0947 */ /* 0x000fea0003800000 */
[----:B------:R-:W0:Y:S08]  /*0a70*/  LDC.64 R4, c[0x0][0x380] ;  /* 0x0000e000ff047b82 */ /* 0x000e300000000a00 */
[----:B------:R-:W1:Y:S01]  /*0a80*/  LDC.64 R6, c[0x0][0x388] ;  /* 0x0000e200ff067b82 */ /* 0x000e620000000a00 */
[----:B0-----:R-:W-:-:S06]  /*0a90*/  IMAD.WIDE.U32 R4, R9, 0x4, R4 ;  /* 0x0000000409047825 */ /* 0x001fcc00078e0004 */
[----:B------:R-:W2:Y:S01]  /*0aa0*/  LDG.E R5, desc[UR8][R4.64] ;  /* 0x0000000804057981 */ /* 0x000ea2000c1e1900 */
[----:B-1----:R-:W-:-:S06]  /*0ab0*/  IMAD.WIDE.U32 R6, R3, 0x4, R6 ;  /* 0x0000000403067825 */ /* 0x002fcc00078e0006 */
[----:B------:R-:W2:Y:S02]  /*0ac0*/  LDG.E R6, desc[UR8][R6.64] ;  /* 0x0000000806067981 */ /* 0x000ea4000c1e1900 */
[----:B--2---:R-:W-:-:S07]  /*0ad0*/  FFMA R0, R5, R6, R0 ;  /* 0x0000000605007223 */ /* 0x004fce0000000000 */
.L_x_5:
[----:B------:R-:W-:Y:S05]  /*0ae0*/  BSYNC.RECONVERGENT B0 ;  /* 0x0000000000007941 */ /* 0x000fea0003800200 */
.L_x_0:
[----:B------:R-:W0:Y:S02]  /*0af0*/  LDC.64 R4, c[0x0][0x390] ;  /* 0x0000e400ff047b82 */ /* 0x000e240000000a00 */
[----:B0-----:R-:W-:-:S05]  /*0b00*/  IMAD.WIDE R2, R2, 0x4, R4 ;  /* 0x0000000402027825 */ /* 0x001fca00078e0204 */
[----:B------:R-:W-:Y:S01]  /*0b10*/  STG.E desc[UR8][R2.64], R0 ;  /* 0x0000000002007986 */ /* 0x000fe2000c101908 */
[----:B------:R-:W-:Y:S05]  /*0b20*/  EXIT ;  /* 0x000000000000794d */ /* 0x000fea0003800000 */
.L_x_6:
[----:B------:R-:W-:-:S00]  /*0b30*/  BRA `(.L_x_6) ;  /* 0xfffffffc00fc7947 */ /* 0x000fc0000383ffff */
[----:B------:R-:W-:-:S00]  /*0b40*/  NOP ;  /* 0x0000000000007918 */ /* 0x000fc00000000000 */
        /* <DEDUP_REMOVED lines=11> */
.L_x_7:


//--------------------- .nv.shared.reserved.0     --------------------------
	.section	.nv.shared.reserved.0,"aw",@nobits
	.weak		__nv_reservedSMEM_offset_0_alias
	.size		__nv_reservedSMEM_offset_0_alias, 0, 64
	.other		__nv_reservedSMEM_offset_0_alias,@"STO_CUDA_RESERVED_SHARED STV_DEFAULT"
__nv_reservedSMEM_offset_0_alias:
	.zero		0
	.zero		64


//--------------------- .nv.constant0._Z27convolution_1D_basic_kernelPfS_S_ii --------------------------
	.section	.nv.constant0._Z27convolution_1D_basic_kernelPfS_S_ii,"a",@progbits
	.sectionflags	@""
	.align	4
.nv.constant0._Z27convolution_1D_basic_kernelPfS_S_ii:
	.zero		928


//--------------------- SYMBOLS --------------------------

	.type		.nv.reservedSmem.offset0,@object
	.size		.nv.reservedSmem.offset0,0x4
